//
// Generated by NVIDIA NVVM Compiler
//
// Compiler Build ID: CL-36424714
// Cuda compilation tools, release 13.0, V13.0.88
// Based on NVVM 20.0.0
//

.version 9.0
.target sm_100
.address_size 64

	// .globl	_Z13matmul_kernelPfS_S_j

.visible .entry _Z13matmul_kernelPfS_S_j(
	.param .u64 .ptr .align 1 _Z13matmul_kernelPfS_S_j_param_0,
	.param .u64 .ptr .align 1 _Z13matmul_kernelPfS_S_j_param_1,
	.param .u64 .ptr .align 1 _Z13matmul_kernelPfS_S_j_param_2,
	.param .u32 _Z13matmul_kernelPfS_S_j_param_3
)
{
	.reg .pred 	%p<10>;
	.reg .b32 	%r<92>;
	.reg .b32 	%f<67>;
	.reg .b64 	%rd<69>;

	ld.param.u64 	%rd4, [_Z13matmul_kernelPfS_S_j_param_0];
	ld.param.u64 	%rd5, [_Z13matmul_kernelPfS_S_j_param_1];
	ld.param.u64 	%rd3, [_Z13matmul_kernelPfS_S_j_param_2];
	ld.param.u32 	%r44, [_Z13matmul_kernelPfS_S_j_param_3];
	cvta.to.global.u64 	%rd1, %rd5;
	cvta.to.global.u64 	%rd2, %rd4;
	mov.u32 	%r45, %ctaid.y;
	mov.u32 	%r46, %ntid.y;
	mov.u32 	%r47, %tid.y;
	mad.lo.s32 	%r1, %r45, %r46, %r47;
	mov.u32 	%r48, %ctaid.x;
	mov.u32 	%r49, %ntid.x;
	mul.lo.s32 	%r2, %r48, %r49;
	mov.u32 	%r3, %tid.x;
	add.s32 	%r4, %r2, %r3;
	max.u32 	%r50, %r1, %r4;
	setp.ge.u32 	%p1, %r50, %r44;
	@%p1 bra 	$L__BB0_13;
	mul.lo.s32 	%r5, %r44, %r1;
	add.s32 	%r52, %r44, -1;
	and.b32  	%r6, %r44, 7;
	setp.lt.u32 	%p2, %r52, 7;
	mov.f32 	%f66, 0f00000000;
	mov.b32 	%r90, 0;
	@%p2 bra 	$L__BB0_4;
	and.b32  	%r90, %r44, -8;
	neg.s32 	%r88, %r90;
	add.s32 	%r53, %r3, %r44;
	add.s32 	%r87, %r53, %r2;
	shl.b32 	%r10, %r44, 3;
	shl.b32 	%r54, %r44, 1;
	add.s32 	%r86, %r4, %r54;
	mad.lo.s32 	%r85, %r44, 3, %r4;
	shl.b32 	%r55, %r44, 2;
	add.s32 	%r84, %r4, %r55;
	mad.lo.s32 	%r83, %r44, 5, %r4;
	mad.lo.s32 	%r82, %r44, 6, %r4;
	mad.lo.s32 	%r81, %r44, 7, %r4;
	add.s32 	%r79, %r5, 3;
	mov.f32 	%f66, 0f00000000;
	mov.u32 	%r80, %r4;
$L__BB0_3:
	.pragma "nounroll";
	add.s32 	%r56, %r79, -3;
	mul.wide.u32 	%rd6, %r56, 4;
	add.s64 	%rd7, %rd2, %rd6;
	ld.global.f32 	%f16, [%rd7];
	mul.wide.u32 	%rd8, %r80, 4;
	add.s64 	%rd9, %rd1, %rd8;
	ld.global.f32 	%f17, [%rd9];
	fma.rn.f32 	%f18, %f16, %f17, %f66;
	add.s32 	%r57, %r79, -2;
	mul.wide.u32 	%rd10, %r57, 4;
	add.s64 	%rd11, %rd2, %rd10;
	ld.global.f32 	%f19, [%rd11];
	mul.wide.u32 	%rd12, %r87, 4;
	add.s64 	%rd13, %rd1, %rd12;
	ld.global.f32 	%f20, [%rd13];
	fma.rn.f32 	%f21, %f19, %f20, %f18;
	add.s32 	%r58, %r79, -1;
	mul.wide.u32 	%rd14, %r58, 4;
	add.s64 	%rd15, %rd2, %rd14;
	ld.global.f32 	%f22, [%rd15];
	mul.wide.u32 	%rd16, %r86, 4;
	add.s64 	%rd17, %rd1, %rd16;
	ld.global.f32 	%f23, [%rd17];
	fma.rn.f32 	%f24, %f22, %f23, %f21;
	add.s32 	%r59, %r79, 4;
	mul.wide.u32 	%rd18, %r79, 4;
	add.s64 	%rd19, %rd2, %rd18;
	ld.global.f32 	%f25, [%rd19];
	mul.wide.u32 	%rd20, %r85, 4;
	add.s64 	%rd21, %rd1, %rd20;
	ld.global.f32 	%f26, [%rd21];
	fma.rn.f32 	%f27, %f25, %f26, %f24;
	add.s32 	%r60, %r79, 1;
	mul.wide.u32 	%rd22, %r60, 4;
	add.s64 	%rd23, %rd2, %rd22;
	ld.global.f32 	%f28, [%rd23];
	mul.wide.u32 	%rd24, %r84, 4;
	add.s64 	%rd25, %rd1, %rd24;
	ld.global.f32 	%f29, [%rd25];
	fma.rn.f32 	%f30, %f28, %f29, %f27;
	add.s32 	%r61, %r79, 2;
	mul.wide.u32 	%rd26, %r61, 4;
	add.s64 	%rd27, %rd2, %rd26;
	ld.global.f32 	%f31, [%rd27];
	mul.wide.u32 	%rd28, %r83, 4;
	add.s64 	%rd29, %rd1, %rd28;
	ld.global.f32 	%f32, [%rd29];
	fma.rn.f32 	%f33, %f31, %f32, %f30;
	add.s32 	%r62, %r79, 3;
	mul.wide.u32 	%rd30, %r62, 4;
	add.s64 	%rd31, %rd2, %rd30;
	ld.global.f32 	%f34, [%rd31];
	mul.wide.u32 	%rd32, %r82, 4;
	add.s64 	%rd33, %rd1, %rd32;
	ld.global.f32 	%f35, [%rd33];
	fma.rn.f32 	%f36, %f34, %f35, %f33;
	mul.wide.u32 	%rd34, %r59, 4;
	add.s64 	%rd35, %rd2, %rd34;
	ld.global.f32 	%f37, [%rd35];
	mul.wide.u32 	%rd36, %r81, 4;
	add.s64 	%rd37, %rd1, %rd36;
	ld.global.f32 	%f38, [%rd37];
	fma.rn.f32 	%f66, %f37, %f38, %f36;
	add.s32 	%r88, %r88, 8;
	add.s32 	%r87, %r87, %r10;
	add.s32 	%r86, %r86, %r10;
	add.s32 	%r85, %r85, %r10;
	add.s32 	%r84, %r84, %r10;
	add.s32 	%r83, %r83, %r10;
	add.s32 	%r82, %r82, %r10;
	add.s32 	%r81, %r81, %r10;
	add.s32 	%r80, %r80, %r10;
	add.s32 	%r79, %r79, 8;
	setp.ne.s32 	%p3, %r88, 0;
	@%p3 bra 	$L__BB0_3;
$L__BB0_4:
	setp.eq.s32 	%p4, %r6, 0;
	@%p4 bra 	$L__BB0_12;
	and.b32  	%r39, %r44, 3;
	setp.lt.u32 	%p5, %r6, 4;
	@%p5 bra 	$L__BB0_7;
	add.s32 	%r63, %r90, %r5;
	mul.wide.u32 	%rd38, %r63, 4;
	add.s64 	%rd39, %rd2, %rd38;
	ld.global.f32 	%f40, [%rd39];
	mad.lo.s32 	%r64, %r90, %r44, %r4;
	mul.wide.u32 	%rd40, %r64, 4;
	add.s64 	%rd41, %rd1, %rd40;
	ld.global.f32 	%f41, [%rd41];
	fma.rn.f32 	%f42, %f40, %f41, %f66;
	add.s32 	%r65, %r63, 1;
	mul.wide.u32 	%rd42, %r65, 4;
	add.s64 	%rd43, %rd2, %rd42;
	ld.global.f32 	%f43, [%rd43];
	add.s32 	%r66, %r64, %r44;
	mul.wide.u32 	%rd44, %r66, 4;
	add.s64 	%rd45, %rd1, %rd44;
	ld.global.f32 	%f44, [%rd45];
	fma.rn.f32 	%f45, %f43, %f44, %f42;
	add.s32 	%r67, %r63, 2;
	mul.wide.u32 	%rd46, %r67, 4;
	add.s64 	%rd47, %rd2, %rd46;
	ld.global.f32 	%f46, [%rd47];
	add.s32 	%r68, %r66, %r44;
	mul.wide.u32 	%rd48, %r68, 4;
	add.s64 	%rd49, %rd1, %rd48;
	ld.global.f32 	%f47, [%rd49];
	fma.rn.f32 	%f48, %f46, %f47, %f45;
	add.s32 	%r69, %r63, 3;
	mul.wide.u32 	%rd50, %r69, 4;
	add.s64 	%rd51, %rd2, %rd50;
	ld.global.f32 	%f49, [%rd51];
	add.s32 	%r70, %r68, %r44;
	mul.wide.u32 	%rd52, %r70, 4;
	add.s64 	%rd53, %rd1, %rd52;
	ld.global.f32 	%f50, [%rd53];
	fma.rn.f32 	%f66, %f49, %f50, %f48;
	add.s32 	%r90, %r90, 4;
$L__BB0_7:
	setp.eq.s32 	%p6, %r39, 0;
	@%p6 bra 	$L__BB0_12;
	setp.eq.s32 	%p7, %r39, 1;
	@%p7 bra 	$L__BB0_10;
	add.s32 	%r71, %r90, %r5;
	mul.wide.u32 	%rd54, %r71, 4;
	add.s64 	%rd55, %rd2, %rd54;
	ld.global.f32 	%f52, [%rd55];
	mad.lo.s32 	%r72, %r90, %r44, %r4;
	mul.wide.u32 	%rd56, %r72, 4;
	add.s64 	%rd57, %rd1, %rd56;
	ld.global.f32 	%f53, [%rd57];
	fma.rn.f32 	%f54, %f52, %f53, %f66;
	add.s32 	%r73, %r71, 1;
	mul.wide.u32 	%rd58, %r73, 4;
	add.s64 	%rd59, %rd2, %rd58;
	ld.global.f32 	%f55, [%rd59];
	add.s32 	%r74, %r72, %r44;
	mul.wide.u32 	%rd60, %r74, 4;
	add.s64 	%rd61, %rd1, %rd60;
	ld.global.f32 	%f56, [%rd61];
	fma.rn.f32 	%f66, %f55, %f56, %f54;
	add.s32 	%r90, %r90, 2;
$L__BB0_10:
	and.b32  	%r75, %r44, 1;
	setp.eq.b32 	%p8, %r75, 1;
	not.pred 	%p9, %p8;
	@%p9 bra 	$L__BB0_12;
	add.s32 	%r76, %r90, %r5;
	mul.wide.u32 	%rd62, %r76, 4;
	add.s64 	%rd63, %rd2, %rd62;
	ld.global.f32 	%f57, [%rd63];
	mad.lo.s32 	%r77, %r90, %r44, %r4;
	mul.wide.u32 	%rd64, %r77, 4;
	add.s64 	%rd65, %rd1, %rd64;
	ld.global.f32 	%f58, [%rd65];
	fma.rn.f32 	%f66, %f57, %f58, %f66;
$L__BB0_12:
	add.s32 	%r78, %r5, %r4;
	cvta.to.global.u64 	%rd66, %rd3;
	mul.wide.u32 	%rd67, %r78, 4;
	add.s64 	%rd68, %rd66, %rd67;
	st.global.f32 	[%rd68], %f66;
$L__BB0_13:
	ret;

}


// ===== COMPILED SASS (sm_100) =====

	.target	sm_100

	.elftype	@"ET_EXEC"


//--------------------- .note.nv.tkinfo           --------------------------
	.section	.note.nv.tkinfo,"",@"SHT_NOTE"
	.sectionflags	@"SHF_NOTE_NV_TKINFO"
	.tkinfo
        /*0018*/ 	.word	0x00000002
        /*0030*/ 	.string	""
        /*0030*/ 	.string	"ptxas"
        /*0030*/ 	.string	"Cuda compilation tools, release 13.0, V13.0.88"
        /*0030*/ 	.string	"Build cuda_13.0.r13.0/compiler.36424714_0"
        /*0030*/ 	.string	"-arch sm_100 -m 64 "



//--------------------- .note.nv.cuinfo           --------------------------
	.section	.note.nv.cuinfo,"",@"SHT_NOTE"
	.sectionflags	@"SHF_NOTE_NV_CUINFO"
        /*0018*/ 	.short	0x0002
        /*001a*/ 	.short	0x0064
        /*001c*/ 	.short	0x0082
	.zero		2


//--------------------- .nv.info                  --------------------------
	.section	.nv.info,"",@"SHT_CUDA_INFO"
	.align	4


	//----- nvinfo : EIATTR_REGCOUNT
	.align		4
        /*0000*/ 	.byte	0x04, 0x2f
        /*0002*/ 	.short	(.L_1 - .L_0)
	.align		4
.L_0:
        /*0004*/ 	.word	index@(_Z13matmul_kernelPfS_S_j)
        /*0008*/ 	.word	0x00000020


	//----- nvinfo : EIATTR_FRAME_SIZE
	.align		4
.L_1:
        /*000c*/ 	.byte	0x04, 0x11
        /*000e*/ 	.short	(.L_3 - .L_2)
	.align		4
.L_2:
        /*0010*/ 	.word	index@(_Z13matmul_kernelPfS_S_j)
        /*0014*/ 	.word	0x00000000


	//----- nvinfo : EIATTR_MIN_STACK_SIZE
	.align		4
.L_3:
        /*0018*/ 	.byte	0x04, 0x12
        /*001a*/ 	.short	(.L_5 - .L_4)
	.align		4
.L_4:
        /*001c*/ 	.word	index@(_Z13matmul_kernelPfS_S_j)
        /*0020*/ 	.word	0x00000000
.L_5:


//--------------------- .nv.compat                --------------------------
	.section	.nv.compat,"",@"SHT_CUDA_COMPAT_INFO"
	.align	4
        /*0000*/ 	.byte	0x02, 0x09, 0x00, 0x00, 0x02, 0x02, 0x01, 0x00, 0x02, 0x05, 0x05, 0x00, 0x03, 0x07, 0x01, 0x01
        /*0010*/ 	.byte	0x02, 0x03, 0x00, 0x00, 0x02, 0x06, 0x01, 0x00, 0x04, 0x0b, 0x08, 0x00, 0x09, 0x00, 0x00, 0x00
        /*0020*/ 	.byte	0x00, 0x00, 0x00, 0x00


//--------------------- .nv.info._Z13matmul_kernelPfS_S_j --------------------------
	.section	.nv.info._Z13matmul_kernelPfS_S_j,"",@"SHT_CUDA_INFO"
	.sectionflags	@""
	.align	4


	//----- nvinfo : EIATTR_CUDA_API_VERSION
	.align		4
        /*0000*/ 	.byte	0x04, 0x37
        /*0002*/ 	.short	(.L_7 - .L_6)
.L_6:
        /*0004*/ 	.word	0x00000082


	//----- nvinfo : EIATTR_KPARAM_INFO
	.align		4
.L_7:
        /*0008*/ 	.byte	0x04, 0x17
        /*000a*/ 	.short	(.L_9 - .L_8)
.L_8:
        /*000c*/ 	.word	0x00000000
        /*0010*/ 	.short	0x0003
        /*0012*/ 	.short	0x0018
        /*0014*/ 	.byte	0x00, 0xf0, 0x11, 0x00


	//----- nvinfo : EIATTR_KPARAM_INFO
	.align		4
.L_9:
        /*0018*/ 	.byte	0x04, 0x17
        /*001a*/ 	.short	(.L_11 - .L_10)
.L_10:
        /*001c*/ 	.word	0x00000000
        /*0020*/ 	.short	0x0002
        /*0022*/ 	.short	0x0010
        /*0024*/ 	.byte	0x00, 0xf5, 0x21, 0x00


	//----- nvinfo : EIATTR_KPARAM_INFO
	.align		4
.L_11:
        /*0028*/ 	.byte	0x04, 0x17
        /*002a*/ 	.short	(.L_13 - .L_12)
.L_12:
        /*002c*/ 	.word	0x00000000
        /*0030*/ 	.short	0x0001
        /*0032*/ 	.short	0x0008
        /*0034*/ 	.byte	0x00, 0xf5, 0x21, 0x00


	//----- nvinfo : EIATTR_KPARAM_INFO
	.align		4
.L_13:
        /*0038*/ 	.byte	0x04, 0x17
        /*003a*/ 	.short	(.L_15 - .L_14)
.L_14:
        /*003c*/ 	.word	0x00000000
        /*0040*/ 	.short	0x0000
        /*0042*/ 	.short	0x0000
        /*0044*/ 	.byte	0x00, 0xf5, 0x21, 0x00


	//----- nvinfo : EIATTR_SPARSE_MMA_MASK
	.align		4
.L_15:
        /*0048*/ 	.byte	0x03, 0x50
        /*004a*/ 	.short	0x0000


	//----- nvinfo : EIATTR_MAXREG_COUNT
	.align		4
        /*004c*/ 	.byte	0x03, 0x1b
        /*004e*/ 	.short	0x00ff


	//----- nvinfo : EIATTR_MERCURY_ISA_VERSION
	.align		4
        /*0050*/ 	.byte	0x03, 0x5f
        /*0052*/ 	.short	0x0101


	//----- nvinfo : EIATTR_VRC_CTA_INIT_COUNT
	.align		4
        /*0054*/ 	.byte	0x02, 0x4a
	.zero		1
	.zero		1


	//----- nvinfo : EIATTR_EXIT_INSTR_OFFSETS
	.align		4
        /*0058*/ 	.byte	0x04, 0x1c
        /*005a*/ 	.short	(.L_17 - .L_16)


	//   ....[0]....
.L_16:
        /*005c*/ 	.word	0x000000d0


	//   ....[1]....
        /*0060*/ 	.word	0x00000a50


	//----- nvinfo : EIATTR_CBANK_PARAM_SIZE
	.align		4
.L_17:
        /*0064*/ 	.byte	0x03, 0x19
        /*0066*/ 	.short	0x001c


	//----- nvinfo : EIATTR_PARAM_CBANK
	.align		4
        /*0068*/ 	.byte	0x04, 0x0a
        /*006a*/ 	.short	(.L_19 - .L_18)
	.align		4
.L_18:
        /*006c*/ 	.word	index@(.nv.constant0._Z13matmul_kernelPfS_S_j)
        /*0070*/ 	.short	0x0380
        /*0072*/ 	.short	0x001c


	//----- nvinfo : EIATTR_SW_WAR
	.align		4
.L_19:
        /*0074*/ 	.byte	0x04, 0x36
        /*0076*/ 	.short	(.L_21 - .L_20)
.L_20:
        /*0078*/ 	.word	0x00000008
.L_21:


//--------------------- .nv.callgraph             --------------------------
	.section	.nv.callgraph,"",@"SHT_CUDA_CALLGRAPH"
	.align	4
	.sectionentsize	8
	.align		4
        /*0000*/ 	.word	0x00000000
	.align		4
        /*0004*/ 	.word	0xffffffff
	.align		4
        /*0008*/ 	.word	0x00000000
	.align		4
        /*000c*/ 	.word	0xfffffffe
	.align		4
        /*0010*/ 	.word	0x00000000
	.align		4
        /*0014*/ 	.word	0xfffffffd
	.align		4
        /*0018*/ 	.word	0x00000000
	.align		4
        /*001c*/ 	.word	0xfffffffc


//--------------------- .text._Z13matmul_kernelPfS_S_j --------------------------
	.section	.text._Z13matmul_kernelPfS_S_j,"ax",@progbits
	.align	128
        .global         _Z13matmul_kernelPfS_S_j
        .type           _Z13matmul_kernelPfS_S_j,@function
        .size           _Z13matmul_kernelPfS_S_j,(.L_x_5 - _Z13matmul_kernelPfS_S_j)
        .other          _Z13matmul_kernelPfS_S_j,@"STO_CUDA_ENTRY STV_DEFAULT"
_Z13matmul_kernelPfS_S_j:
.text._Z13matmul_kernelPfS_S_j:
[----:B------:R-:W-:Y:S01]  /*0000*/  LDC R1, c[0x0][0x37c] ;  /* 0x0000df00ff017b82 */ /* 0x000fe20000000800 */
[----:B------:R-:W0:Y:S07]  /*0010*/  S2R R3, SR_TID.Y ;  /* 0x0000000000037919 */ /* 0x000e2e0000002200 */
[----:B------:R-:W1:Y:S01]  /*0020*/  S2UR UR4, SR_CTAID.X ;  /* 0x00000000000479c3 */ /* 0x000e620000002500 */
[----:B------:R-:W2:Y:S07]  /*0030*/  S2R R7, SR_TID.X ;  /* 0x0000000000077919 */ /* 0x000eae0000002100 */
[----:B------:R-:W0:Y:S08]  /*0040*/  S2UR UR6, SR_CTAID.Y ;  /* 0x00000000000679c3 */ /* 0x000e300000002600 */
[----:B------:R-:W0:Y:S01]  /*0050*/  LDC R2, c[0x0][0x364] ;  /* 0x0000d900ff027b82 */ /* 0x000e220000000800 */
[----:B------:R-:W1:Y:S07]  /*0060*/  LDCU UR5, c[0x0][0x360] ;  /* 0x00006c00ff0577ac */ /* 0x000e6e0008000800 */
[----:B------:R-:W3:Y:S01]  /*0070*/  LDC R0, c[0x0][0x398] ;  /* 0x0000e600ff007b82 */ /* 0x000ee20000000800 */
[----:B-1----:R-:W-:Y:S01]  /*0080*/  UIMAD UR4, UR4, UR5, URZ ;  /* 0x00000005040472a4 */ /* 0x002fe2000f8e02ff */
[----:B0-----:R-:W-:-:S05]  /*0090*/  IMAD R2, R2, UR6, R3 ;  /* 0x0000000602027c24 */ /* 0x001fca000f8e0203 */
[----:B--2---:R-:W-:-:S04]  /*00a0*/  IADD3 R3, PT, PT, R7, UR4, RZ ;  /* 0x0000000407037c10 */ /* 0x004fc8000fffe0ff */
[----:B------:R-:W-:-:S04]  /*00b0*/  VIMNMX.U32 R5, PT, PT, R2, R3, !PT ;  /* 0x0000000302057248 */ /* 0x000fc80007fe0000 */
[----:B---3--:R-:W-:-:S13]  /*00c0*/  ISETP.GE.U32.AND P0, PT, R5, R0, PT ;  /* 0x000000000500720c */ /* 0x008fda0003f06070 */
[----:B------:R-:W-:Y:S05]  /*00d0*/  @P0 EXIT ;  /* 0x000000000000094d */ /* 0x000fea0003800000 */
[C---:B------:R-:W-:Y:S01]  /*00e0*/  IADD3 R5, PT, PT, R0.reuse, -0x1, RZ ;  /* 0xffffffff00057810 */ /* 0x040fe20007ffe0ff */
[----:B------:R-:W0:Y:S01]  /*00f0*/  LDCU.64 UR6, c[0x0][0x358] ;  /* 0x00006b00ff0677ac */ /* 0x000e220008000a00 */
[----:B------:R-:W-:Y:S01]  /*0100*/  LOP3.LUT R4, R0, 0x7, RZ, 0xc0, !PT ;  /* 0x0000000700047812 */ /* 0x000fe200078ec0ff */
[----:B------:R-:W-:Y:S01]  /*0110*/  HFMA2 R26, -RZ, RZ, 0, 0 ;  /* 0x00000000ff1a7431 */ /* 0x000fe200000001ff */
[----:B------:R-:W-:Y:S02]  /*0120*/  ISETP.GE.U32.AND P1, PT, R5, 0x7, PT ;  /* 0x000000070500780c */ /* 0x000fe40003f26070 */
[----:B------:R-:W-:Y:S02]  /*0130*/  ISETP.NE.AND P0, PT, R4, RZ, PT ;  /* 0x000000ff0400720c */ /* 0x000fe40003f05270 */
[----:B------:R-:W-:-:S09]  /*0140*/  MOV R6, RZ ;  /* 0x000000ff00067202 */ /* 0x000fd20000000f00 */
[----:B------:R-:W-:Y:S05]  /*0150*/  @!P1 BRA `(.L_x_0) ;  /* 0x0000000400249947 */ /* 0x000fea0003800000 */
[C---:B------:R-:W-:Y:S01]  /*0160*/  LOP3.LUT R6, R0.reuse, 0xfffffff8, RZ, 0xc0, !PT ;  /* 0xfffffff800067812 */ /* 0x040fe200078ec0ff */
[C---:B------:R-:W-:Y:S01]  /*0170*/  IMAD R8, R0.reuse, 0x3, R3 ;  /* 0x0000000300087824 */ /* 0x040fe200078e0203 */
[C---:B------:R-:W-:Y:S01]  /*0180*/  IADD3 R5, PT, PT, R0.reuse, UR4, R7 ;  /* 0x0000000400057c10 */ /* 0x040fe2000fffe007 */
[C-C-:B------:R-:W-:Y:S01]  /*0190*/  IMAD R10, R0.reuse, 0x5, R3.reuse ;  /* 0x00000005000a7824 */ /* 0x140fe200078e0203 */
[CC--:B------:R-:W-:Y:S01]  /*01a0*/  LEA R7, R0.reuse, R3.reuse, 0x1 ;  /* 0x0000000300077211 */ /* 0x0c0fe200078e08ff */
[C-C-:B------:R-:W-:Y:S01]  /*01b0*/  IMAD R11, R0.reuse, 0x6, R3.reuse ;  /* 0x00000006000b7824 */ /* 0x140fe200078e0203 */
[CC--:B------:R-:W-:Y:S01]  /*01c0*/  LEA R9, R0.reuse, R3.reuse, 0x2 ;  /* 0x0000000300097211 */ /* 0x0c0fe200078e10ff */
[----:B------:R-:W-:Y:S01]  /*01d0*/  IMAD R18, R0, 0x7, R3 ;  /* 0x0000000700127824 */ /* 0x000fe200078e0203 */
[----:B------:R-:W-:Y:S01]  /*01e0*/  MOV R26, RZ ;  /* 0x000000ff001a7202 */ /* 0x000fe20000000f00 */
[----:B------:R-:W-:Y:S01]  /*01f0*/  IMAD R20, R2, R0, 0x3 ;  /* 0x0000000302147424 */ /* 0x000fe200078e0200 */
[----:B------:R-:W-:-:S02]  /*0200*/  MOV R19, R3 ;  /* 0x0000000300137202 */ /* 0x000fc40000000f00 */
[----:B------:R-:W-:-:S07]  /*0210*/  IADD3 R21, PT, PT, -R6, RZ, RZ ;  /* 0x000000ff06157210 */ /* 0x000fce0007ffe1ff */
.L_x_1:
[----:B------:R-:W1:Y:S01]  /*0220*/  LDC.64 R12, c[0x0][0x380] ;  /* 0x0000e000ff0c7b82 */ /* 0x000e620000000a00 */
[C---:B------:R-:W-:Y:S02]  /*0230*/  IADD3 R25, PT, PT, R20.reuse, -0x3, RZ ;  /* 0xfffffffd14197810 */ /* 0x040fe40007ffe0ff */
[----:B------:R-:W-:-:S05]  /*0240*/  IADD3 R23, PT, PT, R20, -0x2, RZ ;  /* 0xfffffffe14177810 */ /* 0x000fca0007ffe0ff */
[----:B------:R-:W2:Y:S01]  /*0250*/  LDC.64 R14, c[0x0][0x388] ;  /* 0x0000e200ff0e7b82 */ /* 0x000ea20000000a00 */
[----:B-1----:R-:W-:-:S04]  /*0260*/  IMAD.WIDE.U32 R24, R25, 0x4, R12 ;  /* 0x0000000419187825 */ /* 0x002fc800078e000c */
[----:B------:R-:W-:Y:S02]  /*0270*/  IMAD.WIDE.U32 R22, R23, 0x4, R12 ;  /* 0x0000000417167825 */ /* 0x000fe400078e000c */
[----:B0-----:R-:W3:Y:S02]  /*0280*/  LDG.E R25, desc[UR6][R24.64] ;  /* 0x0000000618197981 */ /* 0x001ee4000c1e1900 */
[--C-:B--2---:R-:W-:Y:S02]  /*0290*/  IMAD.WIDE.U32 R16, R19, 0x4, R14.reuse ;  /* 0x0000000413107825 */ /* 0x104fe400078e000e */
[----:B------:R-:W2:Y:S04]  /*02a0*/  LDG.E R27, desc[UR6][R22.64] ;  /* 0x00000006161b7981 */ /* 0x000ea8000c1e1900 */
[----:B------:R0:W3:Y:S02]  /*02b0*/  LDG.E R29, desc[UR6][R16.64] ;  /* 0x00000006101d7981 */ /* 0x0000e4000c1e1900 */
[----:B0-----:R-:W-:-:S05]  /*02c0*/  IMAD.WIDE.U32 R16, R5, 0x4, R14 ;  /* 0x0000000405107825 */ /* 0x001fca00078e000e */
[----:B------:R0:W2:Y:S01]  /*02d0*/  LDG.E R28, desc[UR6][R16.64] ;  /* 0x00000006101c7981 */ /* 0x0000a2000c1e1900 */
[----:B------:R-:W-:-:S05]  /*02e0*/  IADD3 R23, PT, PT, R20, -0x1, RZ ;  /* 0xffffffff14177810 */ /* 0x000fca0007ffe0ff */
[----:B------:R-:W-:-:S04]  /*02f0*/  IMAD.WIDE.U32 R22, R23, 0x4, R12 ;  /* 0x0000000417167825 */ /* 0x000fc800078e000c */
[----:B0-----:R-:W-:-:S04]  /*0300*/  IMAD.WIDE.U32 R16, R7, 0x4, R14 ;  /* 0x0000000407107825 */ /* 0x001fc800078e000e */
[----:B---3--:R-:W-:Y:S02]  /*0310*/  FFMA R29, R25, R29, R26 ;  /* 0x0000001d191d7223 */ /* 0x008fe4000000001a */
[----:B------:R0:W3:Y:S04]  /*0320*/  LDG.E R26, desc[UR6][R22.64] ;  /* 0x00000006161a7981 */ /* 0x0000e8000c1e1900 */
[----:B------:R1:W3:Y:S01]  /*0330*/  LDG.E R25, desc[UR6][R16.64] ;  /* 0x0000000610197981 */ /* 0x0002e2000c1e1900 */
[----:B0-----:R-:W-:-:S04]  /*0340*/  IMAD.WIDE.U32 R22, R20, 0x4, R12 ;  /* 0x0000000414167825 */ /* 0x001fc800078e000c */
[----:B-1----:R-:W-:-:S04]  /*0350*/  IMAD.WIDE.U32 R16, R8, 0x4, R14 ;  /* 0x0000000408107825 */ /* 0x002fc800078e000e */
[----:B--2---:R-:W-:Y:S01]  /*0360*/  FFMA R27, R27, R28, R29 ;  /* 0x0000001c1b1b7223 */ /* 0x004fe2000000001d */
[----:B------:R-:W2:Y:S04]  /*0370*/  LDG.E R24, desc[UR6][R22.64] ;  /* 0x0000000616187981 */ /* 0x000ea8000c1e1900 */
[----:B------:R0:W2:Y:S01]  /*0380*/  LDG.E R28, desc[UR6][R16.64] ;  /* 0x00000006101c7981 */ /* 0x0000a2000c1e1900 */
[----:B------:R-:W-:-:S05]  /*0390*/  IADD3 R29, PT, PT, R20, 0x2, RZ ;  /* 0x00000002141d7810 */ /* 0x000fca0007ffe0ff */
[----:B0-----:R-:W-:Y:S01]  /*03a0*/  IMAD.WIDE.U32 R16, R29, 0x4, R12 ;  /* 0x000000041d107825 */ /* 0x001fe200078e000c */
[----:B------:R-:W-:-:S04]  /*03b0*/  IADD3 R29, PT, PT, R20, 0x3, RZ ;  /* 0x00000003141d7810 */ /* 0x000fc80007ffe0ff */
[----:B------:R0:W4:Y:S02]  /*03c0*/  LDG.E R23, desc[UR6][R16.64] ;  /* 0x0000000610177981 */ /* 0x000124000c1e1900 */
[----:B0-----:R-:W-:-:S04]  /*03d0*/  IMAD.WIDE.U32 R16, R10, 0x4, R14 ;  /* 0x000000040a107825 */ /* 0x001fc800078e000e */
[----:B---3--:R-:W-:Y:S01]  /*03e0*/  FFMA R25, R26, R25, R27 ;  /* 0x000000191a197223 */ /* 0x008fe2000000001b */
[----:B------:R-:W-:-:S03]  /*03f0*/  IADD3 R27, PT, PT, R20, 0x1, RZ ;  /* 0x00000001141b7810 */ /* 0x000fc60007ffe0ff */
[----:B--2---:R-:W-:Y:S02]  /*0400*/  FFMA R22, R24, R28, R25 ;  /* 0x0000001c18167223 */ /* 0x004fe40000000019 */
[----:B------:R-:W-:-:S06]  /*0410*/  IMAD.WIDE.U32 R24, R27, 0x4, R12 ;  /* 0x000000041b187825 */ /* 0x000fcc00078e000c */
[----:B------:R-:W2:Y:S01]  /*0420*/  LDG.E R25, desc[UR6][R24.64] ;  /* 0x0000000618197981 */ /* 0x000ea2000c1e1900 */
[----:B------:R-:W-:-:S06]  /*0430*/  IMAD.WIDE.U32 R26, R9, 0x4, R14 ;  /* 0x00000004091a7825 */ /* 0x000fcc00078e000e */
[----:B------:R-:W2:Y:S04]  /*0440*/  LDG.E R26, desc[UR6][R26.64] ;  /* 0x000000061a1a7981 */ /* 0x000ea8000c1e1900 */
[----:B------:R0:W4:Y:S02]  /*0450*/  LDG.E R24, desc[UR6][R16.64] ;  /* 0x0000000610187981 */ /* 0x000124000c1e1900 */
[----:B0-----:R-:W-:Y:S01]  /*0460*/  IMAD.WIDE.U32 R16, R29, 0x4, R12 ;  /* 0x000000041d107825 */ /* 0x001fe200078e000c */
[----:B------:R-:W-:-:S05]  /*0470*/  IADD3 R29, PT, PT, R20, 0x4, RZ ;  /* 0x00000004141d7810 */ /* 0x000fca0007ffe0ff */
[----:B------:R-:W-:Y:S01]  /*0480*/  IMAD.WIDE.U32 R12, R29, 0x4, R12 ;  /* 0x000000041d0c7825 */ /* 0x000fe200078e000c */
[----:B------:R-:W3:Y:S04]  /*0490*/  LDG.E R16, desc[UR6][R16.64] ;  /* 0x0000000610107981 */ /* 0x000ee8000c1e1900 */
[----:B------:R0:W5:Y:S02]  /*04a0*/  LDG.E R28, desc[UR6][R12.64] ;  /* 0x000000060c1c7981 */ /* 0x000164000c1e1900 */
[----:B0-----:R-:W-:-:S04]  /*04b0*/  IMAD.WIDE.U32 R12, R11, 0x4, R14 ;  /* 0x000000040b0c7825 */ /* 0x001fc800078e000e */
[----:B------:R-:W-:Y:S01]  /*04c0*/  IMAD.WIDE.U32 R14, R18, 0x4, R14 ;  /* 0x00000004120e7825 */ /* 0x000fe200078e000e */
[----:B------:R-:W3:Y:S05]  /*04d0*/  LDG.E R29, desc[UR6][R12.64] ;  /* 0x000000060c1d7981 */ /* 0x000eea000c1e1900 */
[----:B------:R-:W5:Y:S01]  /*04e0*/  LDG.E R14, desc[UR6][R14.64] ;  /* 0x000000060e0e7981 */ /* 0x000f62000c1e1900 */
[----:B------:R-:W-:-:S04]  /*04f0*/  IADD3 R21, PT, PT, R21, 0x8, RZ ;  /* 0x0000000815157810 */ /* 0x000fc80007ffe0ff */
[----:B------:R-:W-:Y:S02]  /*0500*/  ISETP.NE.AND P1, PT, R21, RZ, PT ;  /* 0x000000ff1500720c */ /* 0x000fe40003f25270 */
[----:B------:R-:W-:Y:S02]  /*0510*/  IADD3 R20, PT, PT, R20, 0x8, RZ ;  /* 0x0000000814147810 */ /* 0x000fe40007ffe0ff */
[C---:B------:R-:W-:Y:S02]  /*0520*/  LEA R5, R0.reuse, R5, 0x3 ;  /* 0x0000000500057211 */ /* 0x040fe400078e18ff */
[C---:B------:R-:W-:Y:S02]  /*0530*/  LEA R7, R0.reuse, R7, 0x3 ;  /* 0x0000000700077211 */ /* 0x040fe400078e18ff */
[C---:B------:R-:W-:Y:S02]  /*0540*/  LEA R8, R0.reuse, R8, 0x3 ;  /* 0x0000000800087211 */ /* 0x040fe400078e18ff */
[----:B------:R-:W-:-:S02]  /*0550*/  LEA R9, R0, R9, 0x3 ;  /* 0x0000000900097211 */ /* 0x000fc400078e18ff */
[C---:B------:R-:W-:Y:S02]  /*0560*/  LEA R10, R0.reuse, R10, 0x3 ;  /* 0x0000000a000a7211 */ /* 0x040fe400078e18ff */
[C---:B------:R-:W-:Y:S02]  /*0570*/  LEA R11, R0.reuse, R11, 0x3 ;  /* 0x0000000b000b7211 */ /* 0x040fe400078e18ff */
[C---:B------:R-:W-:Y:S02]  /*0580*/  LEA R18, R0.reuse, R18, 0x3 ;  /* 0x0000001200127211 */ /* 0x040fe400078e18ff */
[----:B------:R-:W-:Y:S01]  /*0590*/  LEA R19, R0, R19, 0x3 ;  /* 0x0000001300137211 */ /* 0x000fe200078e18ff */
[----:B--2---:R-:W-:-:S04]  /*05a0*/  FFMA R22, R25, R26, R22 ;  /* 0x0000001a19167223 */ /* 0x004fc80000000016 */
[----:B----4-:R-:W-:-:S04]  /*05b0*/  FFMA R23, R23, R24, R22 ;  /* 0x0000001817177223 */ /* 0x010fc80000000016 */
[----:B---3--:R-:W-:-:S04]  /*05c0*/  FFMA R23, R16, R29, R23 ;  /* 0x0000001d10177223 */ /* 0x008fc80000000017 */
[----:B-----5:R-:W-:Y:S01]  /*05d0*/  FFMA R26, R28, R14, R23 ;  /* 0x0000000e1c1a7223 */ /* 0x020fe20000000017 */
[----:B------:R-:W-:Y:S06]  /*05e0*/  @P1 BRA `(.L_x_1) ;  /* 0xfffffffc000c1947 */ /* 0x000fec000383ffff */
.L_x_0:
[----:B------:R-:W-:Y:S05]  /*05f0*/  @!P0 BRA `(.L_x_2) ;  /* 0x0000000400048947 */ /* 0x000fea0003800000 */
[----:B------:R-:W-:Y:S02]  /*0600*/  ISETP.GE.U32.AND P0, PT, R4, 0x4, PT ;  /* 0x000000040400780c */ /* 0x000fe40003f06070 */
[----:B------:R-:W-:-:S04]  /*0610*/  LOP3.LUT R20, R0, 0x3, RZ, 0xc0, !PT ;  /* 0x0000000300147812 */ /* 0x000fc800078ec0ff */
[----:B------:R-:W-:-:S07]  /*0620*/  ISETP.NE.AND P1, PT, R20, RZ, PT ;  /* 0x000000ff1400720c */ /* 0x000fce0003f25270 */
[----:B------:R-:W-:Y:S06]  /*0630*/  @!P0 BRA `(.L_x_3) ;  /* 0x00000000007c8947 */ /* 0x000fec0003800000 */
[----:B------:R-:W1:Y:S01]  /*0640*/  LDC.64 R4, c[0x0][0x388] ;  /* 0x0000e200ff047b82 */ /* 0x000e620000000a00 */
[-C--:B------:R-:W-:Y:S02]  /*0650*/  IMAD R11, R2, R0.reuse, R6 ;  /* 0x00000000020b7224 */ /* 0x080fe400078e0206 */
[----:B------:R-:W-:-:S03]  /*0660*/  IMAD R13, R6, R0, R3 ;  /* 0x00000000060d7224 */ /* 0x000fc600078e0203 */
[C---:B------:R-:W-:Y:S02]  /*0670*/  IADD3 R19, PT, PT, R11.reuse, 0x1, RZ ;  /* 0x000000010b137810 */ /* 0x040fe40007ffe0ff */
[----:B------:R-:W2:Y:S01]  /*0680*/  LDC.64 R8, c[0x0][0x380] ;  /* 0x0000e000ff087b82 */ /* 0x000ea20000000a00 */
[C---:B------:R-:W-:Y:S02]  /*0690*/  IADD3 R21, PT, PT, R11.reuse, 0x2, RZ ;  /* 0x000000020b157810 */ /* 0x040fe40007ffe0ff */
[----:B------:R-:W-:Y:S01]  /*06a0*/  IADD3 R27, PT, PT, R11, 0x3, RZ ;  /* 0x000000030b1b7810 */ /* 0x000fe20007ffe0ff */
[C---:B-1----:R-:W-:Y:S01]  /*06b0*/  IMAD.WIDE.U32 R16, R13.reuse, 0x4, R4 ;  /* 0x000000040d107825 */ /* 0x042fe200078e0004 */
[----:B------:R-:W-:-:S04]  /*06c0*/  IADD3 R13, PT, PT, R13, R0, RZ ;  /* 0x000000000d0d7210 */ /* 0x000fc80007ffe0ff */
[-C--:B------:R-:W-:Y:S01]  /*06d0*/  IADD3 R25, PT, PT, R13, R0.reuse, RZ ;  /* 0x000000000d197210 */ /* 0x080fe20007ffe0ff */
[--C-:B--2---:R-:W-:Y:S01]  /*06e0*/  IMAD.WIDE.U32 R22, R11, 0x4, R8.reuse ;  /* 0x000000040b167825 */ /* 0x104fe200078e0008 */
[----:B0-----:R-:W2:Y:S03]  /*06f0*/  LDG.E R16, desc[UR6][R16.64] ;  /* 0x0000000610107981 */ /* 0x001ea6000c1e1900 */
[----:B------:R-:W-:Y:S01]  /*0700*/  IMAD.WIDE.U32 R18, R19, 0x4, R8 ;  /* 0x0000000413127825 */ /* 0x000fe200078e0008 */
[----:B------:R-:W2:Y:S03]  /*0710*/  LDG.E R7, desc[UR6][R22.64] ;  /* 0x0000000616077981 */ /* 0x000ea6000c1e1900 */
[----:B------:R-:W-:Y:S02]  /*0720*/  IMAD.WIDE.U32 R14, R13, 0x4, R4 ;  /* 0x000000040d0e7825 */ /* 0x000fe400078e0004 */
[----:B------:R-:W3:Y:S02]  /*0730*/  LDG.E R18, desc[UR6][R18.64] ;  /* 0x0000000612127981 */ /* 0x000ee4000c1e1900 */
[----:B------:R-:W-:Y:S01]  /*0740*/  IMAD.WIDE.U32 R12, R21, 0x4, R8 ;  /* 0x00000004150c7825 */ /* 0x000fe200078e0008 */
[C---:B------:R-:W-:Y:S01]  /*0750*/  IADD3 R21, PT, PT, R25.reuse, R0, RZ ;  /* 0x0000000019157210 */ /* 0x040fe20007ffe0ff */
[----:B------:R-:W3:Y:S02]  /*0760*/  LDG.E R14, desc[UR6][R14.64] ;  /* 0x000000060e0e7981 */ /* 0x000ee4000c1e1900 */
[----:B------:R-:W-:-:S02]  /*0770*/  IMAD.WIDE.U32 R10, R25, 0x4, R4 ;  /* 0x00000004190a7825 */ /* 0x000fc400078e0004 */
[----:B------:R-:W4:Y:S02]  /*0780*/  LDG.E R12, desc[UR6][R12.64] ;  /* 0x000000060c0c7981 */ /* 0x000f24000c1e1900 */
[----:B------:R-:W-:Y:S02]  /*0790*/  IMAD.WIDE.U32 R8, R27, 0x4, R8 ;  /* 0x000000041b087825 */ /* 0x000fe400078e0008 */
[----:B------:R-:W4:Y:S02]  /*07a0*/  LDG.E R10, desc[UR6][R10.64] ;  /* 0x000000060a0a7981 */ /* 0x000f24000c1e1900 */
[----:B------:R-:W-:Y:S02]  /*07b0*/  IMAD.WIDE.U32 R4, R21, 0x4, R4 ;  /* 0x0000000415047825 */ /* 0x000fe400078e0004 */
[----:B------:R-:W5:Y:S04]  /*07c0*/  LDG.E R8, desc[UR6][R8.64] ;  /* 0x0000000608087981 */ /* 0x000f68000c1e1900 */
[----:B------:R-:W5:Y:S01]  /*07d0*/  LDG.E R4, desc[UR6][R4.64] ;  /* 0x0000000604047981 */ /* 0x000f62000c1e1900 */
[----:B------:R-:W-:Y:S01]  /*07e0*/  IADD3 R6, PT, PT, R6, 0x4, RZ ;  /* 0x0000000406067810 */ /* 0x000fe20007ffe0ff */
[----:B--2---:R-:W-:-:S04]  /*07f0*/  FFMA R7, R7, R16, R26 ;  /* 0x0000001007077223 */ /* 0x004fc8000000001a */
[----:B---3--:R-:W-:-:S04]  /*0800*/  FFMA R7, R18, R14, R7 ;  /* 0x0000000e12077223 */ /* 0x008fc80000000007 */
[----:B----4-:R-:W-:-:S04]  /*0810*/  FFMA R7, R12, R10, R7 ;  /* 0x0000000a0c077223 */ /* 0x010fc80000000007 */
[----:B-----5:R-:W-:-:S07]  /*0820*/  FFMA R26, R8, R4, R7 ;  /* 0x00000004081a7223 */ /* 0x020fce0000000007 */
.L_x_3:
[----:B------:R-:W-:Y:S05]  /*0830*/  @!P1 BRA `(.L_x_2) ;  /* 0x0000000000749947 */ /* 0x000fea0003800000 */
[----:B------:R-:W1:Y:S01]  /*0840*/  LDC.64 R10, c[0x0][0x388] ;  /* 0x0000e200ff0a7b82 */ /* 0x000e620000000a00 */
[----:B------:R-:W-:Y:S02]  /*0850*/  ISETP.NE.AND P0, PT, R20, 0x1, PT ;  /* 0x000000011400780c */ /* 0x000fe40003f05270 */
[----:B------:R-:W-:-:S04]  /*0860*/  LOP3.LUT R7, R0, 0x1, RZ, 0xc0, !PT ;  /* 0x0000000100077812 */ /* 0x000fc800078ec0ff */
[----:B------:R-:W-:Y:S01]  /*0870*/  ISETP.NE.U32.AND P1, PT, R7, 0x1, PT ;  /* 0x000000010700780c */ /* 0x000fe20003f25070 */
[----:B------:R-:W2:Y:S06]  /*0880*/  LDC.64 R14, c[0x0][0x380] ;  /* 0x0000e000ff0e7b82 */ /* 0x000eac0000000a00 */
[-C--:B------:R-:W-:Y:S02]  /*0890*/  @P0 IMAD R7, R2, R0.reuse, R6 ;  /* 0x0000000002070224 */ /* 0x080fe400078e0206 */
[----:B------:R-:W3:Y:S01]  /*08a0*/  LDC.64 R8, c[0x0][0x380] ;  /* 0x0000e000ff087b82 */ /* 0x000ee20000000a00 */
[C---:B------:R-:W-:Y:S01]  /*08b0*/  @P0 IMAD R13, R6.reuse, R0, R3 ;  /* 0x00000000060d0224 */ /* 0x040fe200078e0203 */
[----:B------:R-:W-:-:S02]  /*08c0*/  @P0 IADD3 R6, PT, PT, R6, 0x2, RZ ;  /* 0x0000000206060810 */ /* 0x000fc40007ffe0ff */
[----:B------:R-:W-:Y:S02]  /*08d0*/  @P0 IADD3 R19, PT, PT, R7, 0x1, RZ ;  /* 0x0000000107130810 */ /* 0x000fe40007ffe0ff */
[C---:B------:R-:W-:Y:S02]  /*08e0*/  @P0 IADD3 R21, PT, PT, R13.reuse, R0, RZ ;  /* 0x000000000d150210 */ /* 0x040fe40007ffe0ff */
[----:B------:R-:W4:Y:S01]  /*08f0*/  LDC.64 R4, c[0x0][0x388] ;  /* 0x0000e200ff047b82 */ /* 0x000f220000000a00 */
[----:B-1----:R-:W-:-:S04]  /*0900*/  @P0 IMAD.WIDE.U32 R12, R13, 0x4, R10 ;  /* 0x000000040d0c0825 */ /* 0x002fc800078e000a */
[----:B------:R-:W-:Y:S02]  /*0910*/  @P0 IMAD.WIDE.U32 R10, R21, 0x4, R10 ;  /* 0x00000004150a0825 */ /* 0x000fe400078e000a */
[----:B0-----:R-:W5:Y:S02]  /*0920*/  @P0 LDG.E R12, desc[UR6][R12.64] ;  /* 0x000000060c0c0981 */ /* 0x001f64000c1e1900 */
[--C-:B--2---:R-:W-:Y:S02]  /*0930*/  @P0 IMAD.WIDE.U32 R16, R7, 0x4, R14.reuse ;  /* 0x0000000407100825 */ /* 0x104fe400078e000e */
[----:B------:R-:W2:Y:S02]  /*0940*/  @P0 LDG.E R10, desc[UR6][R10.64] ;  /* 0x000000060a0a0981 */ /* 0x000ea4000c1e1900 */
[----:B------:R-:W-:Y:S02]  /*0950*/  @P0 IMAD.WIDE.U32 R14, R19, 0x4, R14 ;  /* 0x00000004130e0825 */ /* 0x000fe400078e000e */
[----:B------:R-:W5:Y:S02]  /*0960*/  @P0 LDG.E R7, desc[UR6][R16.64] ;  /* 0x0000000610070981 */ /* 0x000f64000c1e1900 */
[----:B------:R-:W-:-:S02]  /*0970*/  @!P1 IMAD R19, R2, R0, R6 ;  /* 0x0000000002139224 */ /* 0x000fc400078e0206 */
[----:B------:R-:W-:Y:S01]  /*0980*/  @!P1 IMAD R21, R6, R0, R3 ;  /* 0x0000000006159224 */ /* 0x000fe200078e0203 */
[----:B------:R-:W2:Y:S01]  /*0990*/  @P0 LDG.E R14, desc[UR6][R14.64] ;  /* 0x000000060e0e0981 */ /* 0x000ea2000c1e1900 */
[----:B---3--:R-:W-:-:S04]  /*09a0*/  @!P1 IMAD.WIDE.U32 R8, R19, 0x4, R8 ;  /* 0x0000000413089825 */ /* 0x008fc800078e0008 */
[----:B----4-:R-:W-:Y:S02]  /*09b0*/  @!P1 IMAD.WIDE.U32 R4, R21, 0x4, R4 ;  /* 0x0000000415049825 */ /* 0x010fe400078e0004 */
[----:B------:R-:W3:Y:S04]  /*09c0*/  @!P1 LDG.E R9, desc[UR6][R8.64] ;  /* 0x0000000608099981 */ /* 0x000ee8000c1e1900 */
[----:B------:R-:W3:Y:S01]  /*09d0*/  @!P1 LDG.E R4, desc[UR6][R4.64] ;  /* 0x0000000604049981 */ /* 0x000ee2000c1e1900 */
[----:B-----5:R-:W-:-:S04]  /*09e0*/  @P0 FFMA R7, R7, R12, R26 ;  /* 0x0000000c07070223 */ /* 0x020fc8000000001a */
[----:B--2---:R-:W-:-:S04]  /*09f0*/  @P0 FFMA R26, R14, R10, R7 ;  /* 0x0000000a0e1a0223 */ /* 0x004fc80000000007 */
[----:B---3--:R-:W-:-:S07]  /*0a00*/  @!P1 FFMA R26, R9, R4, R26 ;  /* 0x00000004091a9223 */ /* 0x008fce000000001a */
.L_x_2:
[----:B------:R-:W1:Y:S01]  /*0a10*/  LDC.64 R4, c[0x0][0x390] ;  /* 0x0000e400ff047b82 */ /* 0x000e620000000a00 */
[----:B------:R-:W-:-:S04]  /*0a20*/  IMAD R3, R2, R0, R3 ;  /* 0x0000000002037224 */ /* 0x000fc800078e0203 */
[----:B-1----:R-:W-:-:S05]  /*0a30*/  IMAD.WIDE.U32 R2, R3, 0x4, R4 ;  /* 0x0000000403027825 */ /* 0x002fca00078e0004 */
[----:B0-----:R-:W-:Y:S01]  /*0a40*/  STG.E desc[UR6][R2.64], R26 ;  /* 0x0000001a02007986 */ /* 0x001fe2000c101906 */
[----:B------:R-:W-:Y:S05]  /*0a50*/  EXIT ;  /* 0x000000000000794d */ /* 0x000fea0003800000 */
.L_x_4:
[----:B------:R-:W-:-:S00]  /*0a60*/  BRA `(.L_x_4) ;  /* 0xfffffffc00fc7947 */ /* 0x000fc0000383ffff */
[----:B------:R-:W-:-:S00]  /*0a70*/  NOP ;  /* 0x0000000000007918 */ /* 0x000fc00000000000 */
        /* <DEDUP_REMOVED lines=8> */
.L_x_5:


//--------------------- .nv.shared.reserved.0     --------------------------
	.section	.nv.shared.reserved.0,"aw",@nobits
	.weak		__nv_reservedSMEM_offset_0_alias
	.size		__nv_reservedSMEM_offset_0_alias, 0, 64
	.other		__nv_reservedSMEM_offset_0_alias,@"STO_CUDA_RESERVED_SHARED STV_DEFAULT"
__nv_reservedSMEM_offset_0_alias:
	.zero		0
	.zero		64


//--------------------- .nv.constant0._Z13matmul_kernelPfS_S_j --------------------------
	.section	.nv.constant0._Z13matmul_kernelPfS_S_j,"a",@progbits
	.sectionflags	@""
	.align	4
.nv.constant0._Z13matmul_kernelPfS_S_j:
	.zero		924


//--------------------- SYMBOLS --------------------------

	.type		.nv.reservedSmem.offset0,@object
	.size		.nv.reservedSmem.offset0,0x4
